	.headerflags	@"EF_CUDA_TEXMODE_UNIFIED EF_CUDA_64BIT_ADDRESS EF_CUDA_ACCELERATORS EF_CUDA_SM90 EF_CUDA_VIRTUAL_SM(EF_CUDA_SM90)"
	.elftype	@"ET_EXEC"


//--------------------- .nv.info                  --------------------------
	.section	.nv.info,"",@"SHT_CUDA_INFO"
	.align	4


	//----- nvinfo : EIATTR_REGCOUNT
	.align		4
        /*0000*/ 	.byte	0x04, 0x2f
        /*0002*/ 	.short	(.L_1 - .L_0)
	.align		4
.L_0:
        /*0004*/ 	.word	index@(triton_poi_fused_max_pool2d_with_indices_12)
        /*0008*/ 	.word	0x0000004b


	//----- nvinfo : EIATTR_MIN_STACK_SIZE
	.align		4
.L_1:
        /*000c*/ 	.byte	0x04, 0x12
        /*000e*/ 	.short	(.L_3 - .L_2)
	.align		4
.L_2:
        /*0010*/ 	.word	index@(triton_poi_fused_max_pool2d_with_indices_12)
        /*0014*/ 	.word	0x00000000


	//----- nvinfo : EIATTR_FRAME_SIZE
	.align		4
.L_3:
        /*0018*/ 	.byte	0x04, 0x11
        /*001a*/ 	.short	(.L_5 - .L_4)
	.align		4
.L_4:
        /*001c*/ 	.word	index@(triton_poi_fused_max_pool2d_with_indices_12)
        /*0020*/ 	.word	0x00000000


	//----- nvinfo : EIATTR_MIN_STACK_SIZE
	.align		4
.L_5:
        /*0024*/ 	.byte	0x04, 0x12
        /*0026*/ 	.short	(.L_7 - .L_6)
	.align		4
.L_6:
        /*0028*/ 	.word	index@(triton_poi_fused_max_pool2d_with_indices_12)
        /*002c*/ 	.word	0x00000000
.L_7:


//--------------------- .nv.info.triton_poi_fused_max_pool2d_with_indices_12 --------------------------
	.section	.nv.info.triton_poi_fused_max_pool2d_with_indices_12,"",@"SHT_CUDA_INFO"
	.sectionflags	@""
	.align	4


	//----- nvinfo : EIATTR_CUDA_API_VERSION
	.align		4
        /*0000*/ 	.byte	0x04, 0x37
        /*0002*/ 	.short	(.L_9 - .L_8)
.L_8:
        /*0004*/ 	.word	0x0000007c


	//----- nvinfo : EIATTR_KPARAM_INFO
	.align		4
.L_9:
        /*0008*/ 	.byte	0x04, 0x17
        /*000a*/ 	.short	(.L_11 - .L_10)
.L_10:
        /*000c*/ 	.word	0x00000000
        /*0010*/ 	.short	0x0004
        /*0012*/ 	.short	0x001c
        /*0014*/ 	.byte	0x00, 0xf0, 0x11, 0x00


	//----- nvinfo : EIATTR_KPARAM_INFO
	.align		4
.L_11:
        /*0018*/ 	.byte	0x04, 0x17
        /*001a*/ 	.short	(.L_13 - .L_12)
.L_12:
        /*001c*/ 	.word	0x00000000
        /*0020*/ 	.short	0x0003
        /*0022*/ 	.short	0x0018
        /*0024*/ 	.byte	0x00, 0xf0, 0x11, 0x00


	//----- nvinfo : EIATTR_KPARAM_INFO
	.align		4
.L_13:
        /*0028*/ 	.byte	0x04, 0x17
        /*002a*/ 	.short	(.L_15 - .L_14)
.L_14:
        /*002c*/ 	.word	0x00000000
        /*0030*/ 	.short	0x0002
        /*0032*/ 	.short	0x0010
        /*0034*/ 	.byte	0x00, 0xf4, 0x21, 0x00


	//----- nvinfo : EIATTR_KPARAM_INFO
	.align		4
.L_15:
        /*0038*/ 	.byte	0x04, 0x17
        /*003a*/ 	.short	(.L_17 - .L_16)
.L_16:
        /*003c*/ 	.word	0x00000000
        /*0040*/ 	.short	0x0001
        /*0042*/ 	.short	0x0008
        /*0044*/ 	.byte	0x00, 0xf4, 0x21, 0x00


	//----- nvinfo : EIATTR_KPARAM_INFO
	.align		4
.L_17:
        /*0048*/ 	.byte	0x04, 0x17
        /*004a*/ 	.short	(.L_19 - .L_18)
.L_18:
        /*004c*/ 	.word	0x00000000
        /*0050*/ 	.short	0x0000
        /*0052*/ 	.short	0x0000
        /*0054*/ 	.byte	0x00, 0xf4, 0x21, 0x00


	//----- nvinfo : EIATTR_SPARSE_MMA_MASK
	.align		4
.L_19:
        /*0058*/ 	.byte	0x03, 0x50
        /*005a*/ 	.short	0x0000


	//----- nvinfo : EIATTR_MAXREG_COUNT
	.align		4
        /*005c*/ 	.byte	0x03, 0x1b
        /*005e*/ 	.short	0x00ff


	//----- nvinfo : EIATTR_EXIT_INSTR_OFFSETS
	.align		4
        /*0060*/ 	.byte	0x04, 0x1c
        /*0062*/ 	.short	(.L_21 - .L_20)


	//   ....[0]....
.L_20:
        /*0064*/ 	.word	0x000022f0


	//   ....[1]....
        /*0068*/ 	.word	0x00002340


	//----- nvinfo : EIATTR_REQNTID
	.align		4
.L_21:
        /*006c*/ 	.byte	0x04, 0x10
        /*006e*/ 	.short	(.L_23 - .L_22)
.L_22:
        /*0070*/ 	.word	0x00000100
        /*0074*/ 	.word	0x00000001
        /*0078*/ 	.word	0x00000001


	//----- nvinfo : EIATTR_CBANK_PARAM_SIZE
	.align		4
.L_23:
        /*007c*/ 	.byte	0x03, 0x19
        /*007e*/ 	.short	0x0020


	//----- nvinfo : EIATTR_PARAM_CBANK
	.align		4
        /*0080*/ 	.byte	0x04, 0x0a
        /*0082*/ 	.short	(.L_25 - .L_24)
	.align		4
.L_24:
        /*0084*/ 	.word	index@(.nv.constant0.triton_poi_fused_max_pool2d_with_indices_12)
        /*0088*/ 	.short	0x0210
        /*008a*/ 	.short	0x0020


	//----- nvinfo : EIATTR_SW_WAR
	.align		4
.L_25:
        /*008c*/ 	.byte	0x04, 0x36
        /*008e*/ 	.short	(.L_27 - .L_26)
.L_26:
        /*0090*/ 	.word	0x00000008
.L_27:


//--------------------- .nv.callgraph             --------------------------
	.section	.nv.callgraph,"",@"SHT_CUDA_CALLGRAPH"
	.align	4
	.sectionentsize	8
	.align		4
        /*0000*/ 	.word	0x00000000
	.align		4
        /*0004*/ 	.word	0xffffffff
	.align		4
        /*0008*/ 	.word	0x00000000
	.align		4
        /*000c*/ 	.word	0xfffffffe
	.align		4
        /*0010*/ 	.word	0x00000000
	.align		4
        /*0014*/ 	.word	0xfffffffd
	.align		4
        /*0018*/ 	.word	0x00000000
	.align		4
        /*001c*/ 	.word	0xfffffffc


//--------------------- .text.triton_poi_fused_max_pool2d_with_indices_12 --------------------------
	.section	.text.triton_poi_fused_max_pool2d_with_indices_12,"ax",@progbits
	.sectionflags	@"SHF_BARRIERS=1"
	.align	128
        .global         triton_poi_fused_max_pool2d_with_indices_12
        .type           triton_poi_fused_max_pool2d_with_indices_12,@function
        .size           triton_poi_fused_max_pool2d_with_indices_12,(.L_x_1 - triton_poi_fused_max_pool2d_with_indices_12)
        .other          triton_poi_fused_max_pool2d_with_indices_12,@"STO_CUDA_ENTRY STV_DEFAULT"
triton_poi_fused_max_pool2d_with_indices_12:
.text.triton_poi_fused_max_pool2d_with_indices_12:
[----:B------:R-:W0:Y:S01]  /*0000*/  LDC R1, c[0x0][0x28] ;  /* 0x00000a00ff017b82 */ /* 0x000e220000000800 */
[----:B------:R-:W1:Y:S01]  /*0010*/  S2R R0, SR_TID.X ;  /* 0x0000000000007919 */ /* 0x000e620000002100 */
[----:B------:R-:W-:Y:S02]  /*0020*/  CS2R R12, SRZ ;  /* 0x00000000000c7805 */ /* 0x000fe4000001ff00 */
[----:B------:R-:W-:Y:S02]  /*0030*/  CS2R R14, SRZ ;  /* 0x00000000000e7805 */ /* 0x000fe4000001ff00 */
[----:B------:R-:W-:Y:S01]  /*0040*/  CS2R R8, SRZ ;  /* 0x0000000000087805 */ /* 0x000fe2000001ff00 */
[----:B------:R-:W2:Y:S01]  /*0050*/  S2R R16, SR_CTAID.Y ;  /* 0x0000000000107919 */ /* 0x000ea20000002600 */
[----:B------:R-:W-:Y:S01]  /*0060*/  CS2R R10, SRZ ;  /* 0x00000000000a7805 */ /* 0x000fe2000001ff00 */
[----:B------:R-:W-:Y:S01]  /*0070*/  ULDC.64 UR6, c[0x0][0x208] ;  /* 0x0000820000067ab9 */ /* 0x000fe20000000a00 */
[----:B------:R-:W3:Y:S01]  /*0080*/  S2R R25, SR_CTAID.X ;  /* 0x0000000000197919 */ /* 0x000ee20000002500 */
[----:B------:R-:W4:Y:S01]  /*0090*/  S2UR UR5, SR_CgaCtaId ;  /* 0x00000000000579c3 */ /* 0x000f220000008800 */
[----:B------:R-:W-:Y:S01]  /*00a0*/  UMOV UR4, 0x400 ;  /* 0x0000040000047882 */ /* 0x000fe20000000000 */
[----:B------:R-:W-:Y:S01]  /*00b0*/  ULDC.64 UR8, c[0x0][0x218] ;  /* 0x0000860000087ab9 */ /* 0x000fe20000000a00 */
[----:B-1----:R-:W-:Y:S01]  /*00c0*/  SHF.R.U32.HI R35, RZ, 0x6, R0 ;  /* 0x00000006ff237819 */ /* 0x002fe20000011600 */
[----:B------:R-:W-:-:S02]  /*00d0*/  IMAD.SHL.U32 R29, R0, 0x4, RZ ;  /* 0x00000004001d7824 */ /* 0x000fc400078e00ff */
[----:B--2---:R-:W-:Y:S01]  /*00e0*/  IMAD.SHL.U32 R26, R16, 0x10, RZ ;  /* 0x00000010101a7824 */ /* 0x004fe200078e00ff */
[----:B------:R-:W-:Y:S02]  /*00f0*/  SGXT.U32 R35, R35, 0x2 ;  /* 0x000000022323781a */ /* 0x000fe40000000000 */
[----:B------:R-:W-:Y:S02]  /*0100*/  LOP3.LUT R4, R29, 0xfc, RZ, 0xc0, !PT ;  /* 0x000000fc1d047812 */ /* 0x000fe400078ec0ff */
[----:B------:R-:W-:Y:S02]  /*0110*/  LOP3.LUT R24, R26, R35, RZ, 0xfc, !PT ;  /* 0x000000231a187212 */ /* 0x000fe400078efcff */
[----:B---3--:R-:W-:Y:S02]  /*0120*/  PRMT R27, R4, 0x6540, R25 ;  /* 0x00006540041b7816 */ /* 0x008fe40000000019 */
[----:B------:R-:W-:Y:S02]  /*0130*/  SHF.R.S32.HI R3, RZ, 0x1f, R24 ;  /* 0x0000001fff037819 */ /* 0x000fe40000011418 */
[C---:B------:R-:W-:Y:S01]  /*0140*/  ISETP.GE.AND P0, PT, R27.reuse, 0xc4, PT ;  /* 0x000000c41b00780c */ /* 0x040fe20003f06270 */
[----:B------:R-:W-:Y:S01]  /*0150*/  VIADD R33, R27, 0xc4 ;  /* 0x000000c41b217836 */ /* 0x000fe20000000000 */
[----:B------:R-:W-:-:S02]  /*0160*/  LEA.HI R5, R3, R24, RZ, 0x3 ;  /* 0x0000001803057211 */ /* 0x000fc400078f18ff */
[----:B------:R-:W1:Y:S01]  /*0170*/  LDC.64 R2, c[0x0][0x210] ;  /* 0x00008400ff027b82 */ /* 0x000e620000000a00 */
[----:B------:R-:W-:Y:S02]  /*0180*/  ISETP.LT.AND P3, PT, R24, 0x100, !P0 ;  /* 0x000001001800780c */ /* 0x000fe40004761270 */
[----:B------:R-:W-:Y:S02]  /*0190*/  LOP3.LUT R7, R5, 0x1ffffff8, RZ, 0xc0, !PT ;  /* 0x1ffffff805077812 */ /* 0x000fe400078ec0ff */
[----:B------:R-:W-:-:S03]  /*01a0*/  SHF.R.S32.HI R5, RZ, 0x3, R5 ;  /* 0x00000003ff057819 */ /* 0x000fc60000011405 */
[----:B------:R-:W-:-:S04]  /*01b0*/  IMAD.IADD R7, R24, 0x1, -R7 ;  /* 0x0000000118077824 */ /* 0x000fc800078e0a07 */
[----:B------:R-:W-:-:S04]  /*01c0*/  IMAD R36, R7, 0x188, RZ ;  /* 0x0000018807247824 */ /* 0x000fc800078e02ff */
[----:B------:R-:W-:-:S04]  /*01d0*/  IMAD R28, R5, 0x1880, R36 ;  /* 0x00001880051c7824 */ /* 0x000fc800078e0224 */
[----:B------:R-:W-:Y:S02]  /*01e0*/  IMAD.IADD R19, R27, 0x1, R28 ;  /* 0x000000011b137824 */ /* 0x000fe400078e021c */
[----:B------:R-:W-:Y:S02]  /*01f0*/  IMAD.IADD R21, R28, 0x1, R33 ;  /* 0x000000011c157824 */ /* 0x000fe400078e0221 */
[----:B-1----:R-:W-:-:S04]  /*0200*/  IMAD.WIDE R18, R19, 0x4, R2 ;  /* 0x0000000413127825 */ /* 0x002fc800078e0202 */
[----:B------:R-:W-:Y:S01]  /*0210*/  IMAD.WIDE R20, R21, 0x4, R2 ;  /* 0x0000000415147825 */ /* 0x000fe200078e0202 */
[----:B------:R-:W2:Y:S04]  /*0220*/  @P3 LDG.E.EL.128 R12, desc[UR6][R18.64] ;  /* 0x00000006120c3981 */ /* 0x000ea8000c2e1d00 */
[----:B------:R-:W2:Y:S01]  /*0230*/  @P3 LDG.E.EL.128 R8, desc[UR6][R20.64] ;  /* 0x0000000614083981 */ /* 0x000ea2000c2e1d00 */
[----:B------:R-:W-:Y:S01]  /*0240*/  VIADD R31, R27, 0xc40 ;  /* 0x00000c401b1f7836 */ /* 0x000fe20000000000 */
[----:B------:R-:W-:Y:S02]  /*0250*/  CS2R R4, SRZ ;  /* 0x0000000000047805 */ /* 0x000fe4000001ff00 */
[----:B------:R-:W-:Y:S01]  /*0260*/  CS2R R6, SRZ ;  /* 0x0000000000067805 */ /* 0x000fe2000001ff00 */
[----:B------:R-:W-:-:S04]  /*0270*/  IMAD.IADD R23, R28, 0x1, R31 ;  /* 0x000000011c177824 */ /* 0x000fc800078e021f */
[----:B------:R-:W-:-:S05]  /*0280*/  IMAD.WIDE R22, R23, 0x4, R2 ;  /* 0x0000000417167825 */ /* 0x000fca00078e0202 */
[----:B------:R-:W3:Y:S01]  /*0290*/  @P3 LDG.E.EL.128 R4, desc[UR6][R22.64] ;  /* 0x0000000616043981 */ /* 0x000ee2000c2e1d00 */
[----:B------:R-:W-:Y:S02]  /*02a0*/  LOP3.LUT R17, R26, 0x4, R35, 0xfe, !PT ;  /* 0x000000041a117812 */ /* 0x000fe400078efe23 */
[C---:B--2---:R-:W-:Y:S02]  /*02b0*/  FSETP.GT.AND P2, PT, R11.reuse, R15, PT ;  /* 0x0000000f0b00720b */ /* 0x044fe40003f44000 */
[----:B------:R-:W-:Y:S02]  /*02c0*/  FSETP.GT.AND P5, PT, R10, R14, PT ;  /* 0x0000000e0a00720b */ /* 0x000fe40003fa4000 */
[----:B------:R-:W-:Y:S02]  /*02d0*/  FSETP.NAN.AND P1, PT, R11, R11, PT ;  /* 0x0000000b0b00720b */ /* 0x000fe40003f28000 */
[----:B------:R-:W-:Y:S02]  /*02e0*/  FSETP.GT.AND P4, PT, R9, R13, PT ;  /* 0x0000000d0900720b */ /* 0x000fe40003f84000 */
[----:B------:R-:W-:-:S02]  /*02f0*/  P2R R39, PR, RZ, 0x4 ;  /* 0x00000004ff277803 */ /* 0x000fc40000000000 */
[----:B------:R-:W-:Y:S02]  /*0300*/  P2R R38, PR, RZ, 0x10 ;  /* 0x00000010ff267803 */ /* 0x000fe40000000000 */
[----:B------:R-:W-:Y:S02]  /*0310*/  LOP3.LUT R32, R26, 0x8, R35, 0xfe, !PT ;  /* 0x000000081a207812 */ /* 0x000fe400078efe23 */
[----:B------:R-:W-:Y:S02]  /*0320*/  @!P2 SEL R11, R11, R15, P1 ;  /* 0x0000000f0b0ba207 */ /* 0x000fe40000800000 */
[----:B------:R-:W-:Y:S02]  /*0330*/  FSETP.NAN.AND P1, PT, R10, R10, PT ;  /* 0x0000000a0a00720b */ /* 0x000fe40003f28000 */
[----:B------:R-:W-:Y:S02]  /*0340*/  FSETP.GT.AND P2, PT, R8, R12, PT ;  /* 0x0000000c0800720b */ /* 0x000fe40003f44000 */
[----:B------:R-:W-:-:S02]  /*0350*/  @!P5 SEL R10, R10, R14, P1 ;  /* 0x0000000e0a0ad207 */ /* 0x000fc40000800000 */
[----:B------:R-:W-:Y:S02]  /*0360*/  CS2R R14, SRZ ;  /* 0x00000000000e7805 */ /* 0x000fe4000001ff00 */
[C---:B------:R-:W-:Y:S02]  /*0370*/  FSETP.NAN.AND P1, PT, R9.reuse, R9, PT ;  /* 0x000000090900720b */ /* 0x040fe40003f28000 */
[----:B------:R-:W-:Y:S02]  /*0380*/  P2R R41, PR, RZ, 0x4 ;  /* 0x00000004ff297803 */ /* 0x000fe40000000000 */
[----:B------:R-:W-:Y:S02]  /*0390*/  @!P4 SEL R9, R9, R13, P1 ;  /* 0x0000000d0909c207 */ /* 0x000fe40000800000 */
[----:B------:R-:W-:Y:S02]  /*03a0*/  FSETP.NAN.AND P1, PT, R8, R8, PT ;  /* 0x000000080800720b */ /* 0x000fe40003f28000 */
[----:B------:R-:W-:-:S02]  /*03b0*/  P2R R40, PR, RZ, 0x20 ;  /* 0x00000020ff287803 */ /* 0x000fc40000000000 */
[----:B------:R-:W-:Y:S02]  /*03c0*/  @!P2 SEL R8, R8, R12, P1 ;  /* 0x0000000c0808a207 */ /* 0x000fe40000800000 */
[----:B------:R-:W-:Y:S02]  /*03d0*/  CS2R R12, SRZ ;  /* 0x00000000000c7805 */ /* 0x000fe4000001ff00 */
[-C--:B---3--:R-:W-:Y:S02]  /*03e0*/  FSETP.GEU.AND P2, PT, R11, R7.reuse, PT ;  /* 0x000000070b00720b */ /* 0x088fe40003f4e000 */
[----:B------:R-:W-:Y:S02]  /*03f0*/  FSETP.NAN.AND P1, PT, R7, R7, PT ;  /* 0x000000070700720b */ /* 0x000fe40003f28000 */
[----:B------:R-:W-:-:S09]  /*0400*/  P2R R37, PR, RZ, 0x4 ;  /* 0x00000004ff257803 */ /* 0x000fd20000000000 */
[----:B------:R-:W-:Y:S02]  /*0410*/  @P2 SEL R7, R7, R11, P1 ;  /* 0x0000000b07072207 */ /* 0x000fe40000800000 */
[-C--:B------:R-:W-:Y:S02]  /*0420*/  FSETP.GEU.AND P2, PT, R10, R6.reuse, PT ;  /* 0x000000060a00720b */ /* 0x080fe40003f4e000 */
        /* <DEDUP_REMOVED lines=11> */
[----:B------:R-:W-:Y:S02]  /*04e0*/  SHF.R.S32.HI R8, RZ, 0x1f, R17 ;  /* 0x0000001fff087819 */ /* 0x000fe40000011411 */
[----:B------:R-:W-:Y:S02]  /*04f0*/  ISETP.LT.AND P2, PT, R17, 0x100, !P0 ;  /* 0x000001001100780c */ /* 0x000fe40004741270 */
[----:B------:R-:W-:-:S04]  /*0500*/  LEA.HI R8, R8, R17, RZ, 0x3 ;  /* 0x0000001108087211 */ /* 0x000fc800078f18ff */
[----:B------:R-:W-:Y:S02]  /*0510*/  LOP3.LUT R10, R8, 0x1ffffff8, RZ, 0xc0, !PT ;  /* 0x1ffffff8080a7812 */ /* 0x000fe400078ec0ff */
[----:B------:R-:W-:-:S03]  /*0520*/  SHF.R.S32.HI R8, RZ, 0x3, R8 ;  /* 0x00000003ff087819 */ /* 0x000fc60000011408 */
[----:B------:R-:W-:Y:S01]  /*0530*/  IMAD.IADD R9, R17, 0x1, -R10 ;  /* 0x0000000111097824 */ /* 0x000fe200078e0a0a */
[----:B------:R-:W-:-:S03]  /*0540*/  CS2R R10, SRZ ;  /* 0x00000000000a7805 */ /* 0x000fc6000001ff00 */
[----:B------:R-:W-:-:S04]  /*0550*/  IMAD R9, R8, 0x10, R9 ;  /* 0x0000001008097824 */ /* 0x000fc800078e0209 */
[----:B------:R-:W-:Y:S01]  /*0560*/  IMAD R30, R9, 0x188, RZ ;  /* 0x00000188091e7824 */ /* 0x000fe200078e02ff */
[----:B------:R-:W-:-:S03]  /*0570*/  CS2R R8, SRZ ;  /* 0x0000000000087805 */ /* 0x000fc6000001ff00 */
[----:B------:R-:W-:Y:S02]  /*0580*/  IMAD.IADD R19, R27, 0x1, R30 ;  /* 0x000000011b137824 */ /* 0x000fe400078e021e */
[----:B------:R-:W-:Y:S02]  /*0590*/  IMAD.IADD R21, R30, 0x1, R33 ;  /* 0x000000011e157824 */ /* 0x000fe400078e0221 */
[----:B------:R-:W-:-:S04]  /*05a0*/  IMAD.WIDE R18, R19, 0x4, R2 ;  /* 0x0000000413127825 */ /* 0x000fc800078e0202 */
[----:B------:R-:W-:Y:S01]  /*05b0*/  IMAD.WIDE R20, R21, 0x4, R2 ;  /* 0x0000000415147825 */ /* 0x000fe200078e0202 */
[----:B------:R1:W2:Y:S04]  /*05c0*/  @P2 LDG.E.EL.128 R8, desc[UR6][R18.64] ;  /* 0x0000000612082981 */ /* 0x0002a8000c2e1d00 */
[----:B------:R-:W2:Y:S01]  /*05d0*/  @P2 LDG.E.EL.128 R12, desc[UR6][R20.64] ;  /* 0x00000006140c2981 */ /* 0x000ea2000c2e1d00 */
[----:B-1----:R-:W-:-:S04]  /*05e0*/  IMAD.IADD R19, R30, 0x1, R31 ;  /* 0x000000011e137824 */ /* 0x002fc800078e021f */
[----:B------:R-:W-:Y:S01]  /*05f0*/  IMAD.WIDE R18, R19, 0x4, R2 ;  /* 0x0000000413127825 */ /* 0x000fe200078e0202 */
[C---:B--2---:R-:W-:Y:S02]  /*0600*/  FSETP.GT.AND P4, PT, R15.reuse, R11, PT ;  /* 0x0000000b0f00720b */ /* 0x044fe40003f84000 */
[----:B------:R-:W-:Y:S02]  /*0610*/  FSETP.NAN.AND P1, PT, R15, R15, PT ;  /* 0x0000000f0f00720b */ /* 0x000fe40003f28000 */
[----:B------:R-:W-:-:S09]  /*0620*/  P2R R45, PR, RZ, 0x10 ;  /* 0x00000010ff2d7803 */ /* 0x000fd20000000000 */
[----:B------:R-:W-:Y:S02]  /*0630*/  @!P4 SEL R15, R15, R11, P1 ;  /* 0x0000000b0f0fc207 */ /* 0x000fe40000800000 */
[C---:B------:R-:W-:Y:S02]  /*0640*/  FSETP.GT.AND P4, PT, R14.reuse, R10, PT ;  /* 0x0000000a0e00720b */ /* 0x040fe40003f84000 */
[----:B------:R-:W-:Y:S02]  /*0650*/  FSETP.NAN.AND P1, PT, R14, R14, PT ;  /* 0x0000000e0e00720b */ /* 0x000fe40003f28000 */
[----:B------:R-:W-:-:S09]  /*0660*/  P2R R46, PR, RZ, 0x10 ;  /* 0x00000010ff2e7803 */ /* 0x000fd20000000000 */
[----:B------:R-:W-:Y:S02]  /*0670*/  @!P4 SEL R14, R14, R10, P1 ;  /* 0x0000000a0e0ec207 */ /* 0x000fe40000800000 */
[----:B------:R-:W-:Y:S02]  /*0680*/  CS2R R10, SRZ ;  /* 0x00000000000a7805 */ /* 0x000fe4000001ff00 */
[C---:B------:R-:W-:Y:S02]  /*0690*/  FSETP.GT.AND P4, PT, R13.reuse, R9, PT ;  /* 0x000000090d00720b */ /* 0x040fe40003f84000 */
[----:B------:R-:W-:Y:S02]  /*06a0*/  FSETP.NAN.AND P1, PT, R13, R13, PT ;  /* 0x0000000d0d00720b */ /* 0x000fe40003f28000 */
[----:B------:R-:W-:-:S09]  /*06b0*/  P2R R47, PR, RZ, 0x10 ;  /* 0x00000010ff2f7803 */ /* 0x000fd20000000000 */
[----:B------:R-:W-:Y:S02]  /*06c0*/  @!P4 SEL R13, R13, R9, P1 ;  /* 0x000000090d0dc207 */ /* 0x000fe40000800000 */
[C---:B------:R-:W-:Y:S02]  /*06d0*/  FSETP.GT.AND P4, PT, R12.reuse, R8, PT ;  /* 0x000000080c00720b */ /* 0x040fe40003f84000 */
[----:B------:R-:W-:Y:S02]  /*06e0*/  FSETP.NAN.AND P1, PT, R12, R12, PT ;  /* 0x0000000c0c00720b */ /* 0x000fe40003f28000 */
[----:B------:R-:W-:-:S09]  /*06f0*/  P2R R48, PR, RZ, 0x10 ;  /* 0x00000010ff307803 */ /* 0x000fd20000000000 */
[----:B------:R-:W-:Y:S02]  /*0700*/  @!P4 SEL R12, R12, R8, P1 ;  /* 0x000000080c0cc207 */ /* 0x000fe40000800000 */
[----:B------:R-:W-:-:S06]  /*0710*/  CS2R R8, SRZ ;  /* 0x0000000000087805 */ /* 0x000fcc000001ff00 */
[----:B------:R1:W2:Y:S02]  /*0720*/  @P2 LDG.E.EL.128 R8, desc[UR6][R18.64] ;  /* 0x0000000612082981 */ /* 0x0002a4000c2e1d00 */
[----:B-1----:R-:W-:Y:S02]  /*0730*/  CS2R R18, SRZ ;  /* 0x0000000000127805 */ /* 0x002fe4000001ff00 */
[-C--:B--2---:R-:W-:Y:S02]  /*0740*/  FSETP.GEU.AND P4, PT, R15, R11.reuse, PT ;  /* 0x0000000b0f00720b */ /* 0x084fe40003f8e000 */
[----:B------:R-:W-:Y:S02]  /*0750*/  FSETP.NAN.AND P1, PT, R11, R11, PT ;  /* 0x0000000b0b00720b */ /* 0x000fe40003f28000 */
[----:B------:R-:W-:-:S09]  /*0760*/  P2R R49, PR, RZ, 0x10 ;  /* 0x00000010ff317803 */ /* 0x000fd20000000000 */
[----:B------:R-:W-:Y:S02]  /*0770*/  @P4 SEL R11, R11, R15, P1 ;  /* 0x0000000f0b0b4207 */ /* 0x000fe40000800000 */
[-C--:B------:R-:W-:Y:S02]  /*0780*/  FSETP.GEU.AND P4, PT, R14, R10.reuse, PT ;  /* 0x0000000a0e00720b */ /* 0x080fe40003f8e000 */
[----:B------:R-:W-:Y:S02]  /*0790*/  FSETP.NAN.AND P1, PT, R10, R10, PT ;  /* 0x0000000a0a00720b */ /* 0x000fe40003f28000 */
[----:B------:R-:W-:-:S09]  /*07a0*/  P2R R50, PR, RZ, 0x10 ;  /* 0x00000010ff327803 */ /* 0x000fd20000000000 */
[----:B------:R-:W-:Y:S02]  /*07b0*/  @P4 SEL R10, R10, R14, P1 ;  /* 0x0000000e0a0a4207 */ /* 0x000fe40000800000 */
[----:B------:R-:W-:Y:S02]  /*07c0*/  CS2R R14, SRZ ;  /* 0x00000000000e7805 */ /* 0x000fe4000001ff00 */
[-C--:B------:R-:W-:Y:S02]  /*07d0*/  FSETP.GEU.AND P4, PT, R13, R9.reuse, PT ;  /* 0x000000090d00720b */ /* 0x080fe40003f8e000 */
[----:B------:R-:W-:Y:S02]  /*07e0*/  FSETP.NAN.AND P1, PT, R9, R9, PT ;  /* 0x000000090900720b */ /* 0x000fe40003f28000 */
[----:B------:R-:W-:-:S09]  /*07f0*/  P2R R51, PR, RZ, 0x10 ;  /* 0x00000010ff337803 */ /* 0x000fd20000000000 */
[----:B------:R-:W-:Y:S02]  /*0800*/  @P4 SEL R9, R9, R13, P1 ;  /* 0x0000000d09094207 */ /* 0x000fe40000800000 */
[----:B------:R-:W-:Y:S02]  /*0810*/  SHF.R.S32.HI R13, RZ, 0x1b, R16 ;  /* 0x0000001bff0d7819 */ /* 0x000fe40000011410 */
[----:B------:R-:W-:Y:S02]  /*0820*/  CS2R R16, SRZ ;  /* 0x0000000000107805 */ /* 0x000fe4000001ff00 */
[-C--:B------:R-:W-:Y:S02]  /*0830*/  FSETP.GEU.AND P4, PT, R12, R8.reuse, PT ;  /* 0x000000080c00720b */ /* 0x080fe40003f8e000 */
[----:B------:R-:W-:Y:S02]  /*0840*/  SGXT R13, R13, 0x1 ;  /* 0x000000010d0d781a */ /* 0x000fe40000000200 */
[----:B------:R-:W-:-:S02]  /*0850*/  FSETP.NAN.AND P1, PT, R8, R8, PT ;  /* 0x000000080800720b */ /* 0x000fc40003f28000 */
[----:B------:R-:W-:Y:S02]  /*0860*/  LEA.HI R13, R13, R32, RZ, 0x3 ;  /* 0x000000200d0d7211 */ /* 0x000fe400078f18ff */
[----:B------:R-:W-:Y:S02]  /*0870*/  P2R R52, PR, RZ, 0x10 ;  /* 0x00000010ff347803 */ /* 0x000fe40000000000 */
[----:B------:R-:W-:-:S03]  /*0880*/  SHF.R.S32.HI R13, RZ, 0x3, R13 ;  /* 0x00000003ff0d7819 */ /* 0x000fc6000001140d */
[----:B------:R-:W-:Y:S02]  /*0890*/  @P4 SEL R8, R8, R12, P1 ;  /* 0x0000000c08084207 */ /* 0x000fe40000800000 */
[----:B------:R-:W-:Y:S01]  /*08a0*/  IMAD R36, R13, 0x1880, R36 ;  /* 0x000018800d247824 */ /* 0x000fe200078e0224 */
[----:B------:R-:W-:Y:S02]  /*08b0*/  ISETP.LT.AND P1, PT, R32, 0x100, !P0 ;  /* 0x000001002000780c */ /* 0x000fe40004721270 */
[----:B------:R-:W-:Y:S01]  /*08c0*/  CS2R R12, SRZ ;  /* 0x00000000000c7805 */ /* 0x000fe2000001ff00 */
[----:B------:R-:W-:Y:S02]  /*08d0*/  IMAD.IADD R21, R27, 0x1, R36 ;  /* 0x000000011b157824 */ /* 0x000fe400078e0224 */
[----:B------:R-:W-:Y:S02]  /*08e0*/  IMAD.IADD R23, R36, 0x1, R33 ;  /* 0x0000000124177824 */ /* 0x000fe400078e0221 */
[----:B------:R-:W-:-:S04]  /*08f0*/  IMAD.WIDE R20, R21, 0x4, R2 ;  /* 0x0000000415147825 */ /* 0x000fc800078e0202 */
[----:B------:R-:W-:Y:S02]  /*0900*/  IMAD.WIDE R22, R23, 0x4, R2 ;  /* 0x0000000417167825 */ /* 0x000fe400078e0202 */
        /* <DEDUP_REMOVED lines=22> */
[----:B------:R1:W2:Y:S01]  /*0a70*/  @P1 LDG.E.EL.128 R12, desc[UR6][R20.64] ;  /* 0x00000006140c1981 */ /* 0x0002a2000c2e1d00 */
[----:B------:R-:W-:Y:S02]  /*0a80*/  P2R R57, PR, RZ, 0x2 ;  /* 0x00000002ff397803 */ /* 0x000fe40000000000 */
[----:B------:R-:W-:Y:S02]  /*0a90*/  CS2R R22, SRZ ;  /* 0x0000000000167805 */ /* 0x000fe4000001ff00 */
[----:B------:R-:W-:-:S04]  /*0aa0*/  LOP3.LUT R35, R26, 0xc, R35, 0xfe, !PT ;  /* 0x0000000c1a237812 */ /* 0x000fc800078efe23 */
[----:B------:R-:W-:Y:S02]  /*0ab0*/  ISETP.LT.AND P0, PT, R35, 0x100, !P0 ;  /* 0x000001002300780c */ /* 0x000fe40004701270 */
[----:B-1----:R-:W-:Y:S02]  /*0ac0*/  CS2R R20, SRZ ;  /* 0x0000000000147805 */ /* 0x002fe4000001ff00 */
[-C--:B--2---:R-:W-:Y:S02]  /*0ad0*/  FSETP.GEU.AND P5, PT, R18, R14.reuse, PT ;  /* 0x0000000e1200720b */ /* 0x084fe40003fae000 */
[----:B------:R-:W-:Y:S02]  /*0ae0*/  FSETP.GEU.AND P1, PT, R17, R13, PT ;  /* 0x0000000d1100720b */ /* 0x000fe40003f2e000 */
[----:B------:R-:W-:Y:S02]  /*0af0*/  FSETP.NAN.AND P4, PT, R14, R14, PT ;  /* 0x0000000e0e00720b */ /* 0x000fe40003f88000 */
[----:B------:R-:W-:-:S02]  /*0b00*/  P2R R60, PR, RZ, 0x2 ;  /* 0x00000002ff3c7803 */ /* 0x000fc40000000000 */
[----:B------:R-:W-:-:S05]  /*0b10*/  P2R R59, PR, RZ, 0x20 ;  /* 0x00000020ff3b7803 */ /* 0x000fca0000000000 */
[----:B------:R-:W-:Y:S02]  /*0b20*/  @P5 SEL R14, R14, R18, P4 ;  /* 0x000000120e0e5207 */ /* 0x000fe40002000000 */
[----:B------:R-:W-:-:S04]  /*0b30*/  FSETP.NAN.AND P4, PT, R13, R13, PT ;  /* 0x0000000d0d00720b */ /* 0x000fc80003f88000 */
[----:B------:R-:W-:Y:S02]  /*0b40*/  @P1 SEL R13, R13, R17, P4 ;  /* 0x000000110d0d1207 */ /* 0x000fe40002000000 */
[-C--:B------:R-:W-:Y:S02]  /*0b50*/  FSETP.GEU.AND P1, PT, R16, R12.reuse, PT ;  /* 0x0000000c1000720b */ /* 0x080fe40003f2e000 */
[----:B------:R-:W-:Y:S02]  /*0b60*/  FSETP.NAN.AND P4, PT, R12, R12, PT ;  /* 0x0000000c0c00720b */ /* 0x000fe40003f88000 */
[----:B------:R-:W-:-:S09]  /*0b70*/  P2R R61, PR, RZ, 0x2 ;  /* 0x00000002ff3d7803 */ /* 0x000fd20000000000 */
[----:B------:R-:W-:Y:S02]  /*0b80*/  @P1 SEL R12, R12, R16, P4 ;  /* 0x000000100c0c1207 */ /* 0x000fe40002000000 */
[----:B------:R-:W-:Y:S02]  /*0b90*/  SHF.R.S32.HI R16, RZ, 0x1f, R35 ;  /* 0x0000001fff107819 */ /* 0x000fe40000011423 */
[----:B------:R-:W-:Y:S02]  /*0ba0*/  FSETP.GEU.AND P1, PT, R19, R15, PT ;  /* 0x0000000f1300720b */ /* 0x000fe40003f2e000 */
[----:B------:R-:W-:Y:S02]  /*0bb0*/  LEA.HI R16, R16, R35, RZ, 0x3 ;  /* 0x0000002310107211 */ /* 0x000fe400078f18ff */
[----:B------:R-:W-:Y:S02]  /*0bc0*/  FSETP.NAN.AND P4, PT, R15, R15, PT ;  /* 0x0000000f0f00720b */ /* 0x000fe40003f88000 */
[----:B------:R-:W-:-:S02]  /*0bd0*/  LOP3.LUT R18, R16, 0x1ffffff8, RZ, 0xc0, !PT ;  /* 0x1ffffff810127812 */ /* 0x000fc400078ec0ff */
[----:B------:R-:W-:Y:S02]  /*0be0*/  SHF.R.S32.HI R16, RZ, 0x3, R16 ;  /* 0x00000003ff107819 */ /* 0x000fe40000011410 */
[----:B------:R-:W-:Y:S01]  /*0bf0*/  P2R R62, PR, RZ, 0x2 ;  /* 0x00000002ff3e7803 */ /* 0x000fe20000000000 */
[----:B------:R-:W-:Y:S02]  /*0c00*/  IMAD.IADD R17, R35, 0x1, -R18 ;  /* 0x0000000123117824 */ /* 0x000fe400078e0a12 */
[----:B------:R-:W-:Y:S02]  /*0c10*/  @P1 SEL R15, R15, R19, P4 ;  /* 0x000000130f0f1207 */ /* 0x000fe40002000000 */
[----:B------:R-:W-:Y:S01]  /*0c20*/  CS2R R18, SRZ ;  /* 0x0000000000127805 */ /* 0x000fe2000001ff00 */
        /* <DEDUP_REMOVED lines=30> */
[----:B------:R-:W-:Y:S01]  /*0e10*/  P2R R35, PR, RZ, 0x1 ;  /* 0x00000001ff237803 */ /* 0x000fe20000000000 */
[----:B------:R-:W-:-:S04]  /*0e20*/  VIADD R31, R27, 0xd04 ;  /* 0x00000d041b1f7836 */ /* 0x000fc80000000000 */
[----:B-1----:R-:W-:-:S04]  /*0e30*/  IMAD.IADD R33, R28, 0x1, R31 ;  /* 0x000000011c217824 */ /* 0x002fc800078e021f */
[----:B------:R-:W-:Y:S01]  /*0e40*/  IMAD.WIDE R32, R33, 0x4, R2 ;  /* 0x0000000421207825 */ /* 0x000fe200078e0202 */
[-C--:B--2---:R-:W-:Y:S02]  /*0e50*/  FSETP.GEU.AND P1, PT, R18, R22.reuse, PT ;  /* 0x000000161200720b */ /* 0x084fe40003f2e000 */
[----:B------:R-:W-:Y:S02]  /*0e60*/  FSETP.GEU.AND P0, PT, R17, R21, PT ;  /* 0x000000151100720b */ /* 0x000fe40003f0e000 */
[----:B------:R-:W-:Y:S02]  /*0e70*/  FSETP.NAN.AND P4, PT, R22, R22, PT ;  /* 0x000000161600720b */ /* 0x000fe40003f88000 */
[----:B------:R-:W-:Y:S02]  /*0e80*/  P2R R68, PR, RZ, 0x1 ;  /* 0x00000001ff447803 */ /* 0x000fe40000000000 */
[----:B------:R-:W-:Y:S02]  /*0e90*/  P2R R28, PR, RZ, 0x8 ;  /* 0x00000008ff1c7803 */ /* 0x000fe40000000000 */
[----:B------:R-:W-:-:S03]  /*0ea0*/  P2R R70, PR, RZ, 0x2 ;  /* 0x00000002ff467803 */ /* 0x000fc60000000000 */
[----:B------:R-:W-:Y:S02]  /*0eb0*/  @P1 SEL R22, R22, R18, P4 ;  /* 0x0000001216161207 */ /* 0x000fe40002000000 */
[----:B------:R-:W-:-:S04]  /*0ec0*/  FSETP.NAN.AND P4, PT, R21, R21, PT ;  /* 0x000000151500720b */ /* 0x000fc80003f88000 */
        /* <DEDUP_REMOVED lines=10> */
[----:B------:R-:W-:-:S06]  /*0f70*/  CS2R R18, SRZ ;  /* 0x0000000000127805 */ /* 0x000fcc000001ff00 */
[----:B------:R1:W2:Y:S02]  /*0f80*/  @P3 LDG.E.EL.128 R16, desc[UR6][R32.64] ;  /* 0x0000000620103981 */ /* 0x0002a4000c2e1d00 */
[----:B-1----:R-:W-:-:S04]  /*0f90*/  IMAD.IADD R33, R30, 0x1, R31 ;  /* 0x000000011e217824 */ /* 0x002fc800078e021f */
[----:B------:R-:W-:Y:S01]  /*0fa0*/  IMAD.WIDE R32, R33, 0x4, R2 ;  /* 0x0000000421207825 */ /* 0x000fe200078e0202 */
[-C--:B--2---:R-:W-:Y:S02]  /*0fb0*/  FSETP.GEU.AND P3, PT, R4, R16.reuse, PT ;  /* 0x000000100400720b */ /* 0x084fe40003f6e000 */
[----:B------:R-:W-:Y:S02]  /*0fc0*/  FSETP.GEU.AND P0, PT, R5, R17, PT ;  /* 0x000000110500720b */ /* 0x000fe40003f0e000 */
[----:B------:R-:W-:Y:S02]  /*0fd0*/  FSETP.NAN.AND P4, PT, R16, R16, PT ;  /* 0x000000101000720b */ /* 0x000fe40003f88000 */
[----:B------:R-:W-:Y:S02]  /*0fe0*/  FSETP.GEU.AND P1, PT, R6, R18, PT ;  /* 0x000000120600720b */ /* 0x000fe40003f2e000 */
[----:B------:R-:W-:Y:S02]  /*0ff0*/  FSETP.NAN.AND P5, PT, R19, R19, PT ;  /* 0x000000131300720b */ /* 0x000fe40003fa8000 */
[----:B------:R-:W-:-:S03]  /*1000*/  P2R R69, PR, RZ, 0x8 ;  /* 0x00000008ff457803 */ /* 0x000fc60000000000 */
[----:B------:R-:W-:Y:S02]  /*1010*/  @P3 SEL R16, R16, R4, P4 ;  /* 0x0000000410103207 */ /* 0x000fe40002000000 */
[C---:B------:R-:W-:Y:S02]  /*1020*/  FSETP.NAN.AND P4, PT, R17.reuse, R17, PT ;  /* 0x000000111100720b */ /* 0x040fe40003f88000 */
[----:B------:R-:W-:Y:S02]  /*1030*/  ISETP.NE.AND P3, PT, R68, RZ, PT ;  /* 0x000000ff4400720c */ /* 0x000fe40003f65270 */
[----:B------:R-:W-:Y:S02]  /*1040*/  @P0 SEL R17, R17, R5, P4 ;  /* 0x0000000511110207 */ /* 0x000fe40002000000 */
[----:B------:R-:W-:Y:S02]  /*1050*/  CS2R R4, SRZ ;  /* 0x0000000000047805 */ /* 0x000fe4000001ff00 */
[----:B------:R-:W-:-:S02]  /*1060*/  FSETP.NAN.AND P4, PT, R18, R18, PT ;  /* 0x000000121200720b */ /* 0x000fc40003f88000 */
[----:B------:R-:W-:Y:S02]  /*1070*/  P2R R68, PR, RZ, 0x8 ;  /* 0x00000008ff447803 */ /* 0x000fe40000000000 */
[----:B------:R-:W-:Y:S02]  /*1080*/  @P1 SEL R18, R18, R6, P4 ;  /* 0x0000000612121207 */ /* 0x000fe40002000000 */
[----:B------:R-:W-:Y:S02]  /*1090*/  FSETP.GEU.AND P4, PT, R7, R19, PT ;  /* 0x000000130700720b */ /* 0x000fe40003f8e000 */
[----:B------:R-:W-:-:S04]  /*10a0*/  ISETP.NE.AND P3, PT, R70, RZ, PT ;  /* 0x000000ff4600720c */ /* 0x000fc80003f65270 */
[----:B------:R-:W-:Y:S02]  /*10b0*/  P2R R70, PR, RZ, 0x8 ;  /* 0x00000008ff467803 */ /* 0x000fe40000000000 */
[----:B------:R-:W-:-:S04]  /*10c0*/  ISETP.NE.AND P3, PT, R62, RZ, PT ;  /* 0x000000ff3e00720c */ /* 0x000fc80003f65270 */
[----:B------:R-:W-:Y:S02]  /*10d0*/  P2R R62, PR, RZ, 0x8 ;  /* 0x00000008ff3e7803 */ /* 0x000fe40000000000 */
[----:B------:R-:W-:Y:S02]  /*10e0*/  @P4 SEL R19, R19, R7, P5 ;  /* 0x0000000713134207 */ /* 0x000fe40002800000 */
[----:B------:R-:W-:Y:S02]  /*10f0*/  CS2R R6, SRZ ;  /* 0x0000000000067805 */ /* 0x000fe4000001ff00 */
[----:B------:R-:W-:-:S04]  /*1100*/  ISETP.NE.AND P3, PT, R61, RZ, PT ;  /* 0x000000ff3d00720c */ /* 0x000fc80003f65270 */
[----:B------:R-:W-:Y:S01]  /*1110*/  P2R R61, PR, RZ, 0x8 ;  /* 0x00000008ff3d7803 */ /* 0x000fe20000000000 */
[----:B------:R-:W2:Y:S01]  /*1120*/  @P2 LDG.E.EL.128 R4, desc[UR6][R32.64] ;  /* 0x0000000620042981 */ /* 0x000ea2000c2e1d00 */
[----:B------:R-:W-:-:S04]  /*1130*/  ISETP.NE.AND P3, PT, R60, RZ, PT ;  /* 0x000000ff3c00720c */ /* 0x000fc80003f65270 */
[----:B------:R-:W-:Y:S02]  /*1140*/  P2R R60, PR, RZ, 0x8 ;  /* 0x00000008ff3c7803 */ /* 0x000fe40000000000 */
        /* <DEDUP_REMOVED lines=50> */
[-C--:B--2---:R-:W-:Y:S02]  /*1470*/  FSETP.GEU.AND P5, PT, R8, R4.reuse, PT ;  /* 0x000000040800720b */ /* 0x084fe40003fae000 */
[----:B------:R-:W-:-:S11]  /*1480*/  FSETP.NAN.AND P6, PT, R4, R4, PT ;  /* 0x000000040400720b */ /* 0x000fd60003fc8000 */
[----:B------:R-:W-:Y:S02]  /*1490*/  @P5 SEL R4, R4, R8, P6 ;  /* 0x0000000804045207 */ /* 0x000fe40003000000 */
[-C--:B------:R-:W-:Y:S02]  /*14a0*/  FSETP.GEU.AND P6, PT, R9, R5.reuse, PT ;  /* 0x000000050900720b */ /* 0x080fe40003fce000 */
[----:B------:R-:W-:-:S11]  /*14b0*/  FSETP.NAN.AND P3, PT, R5, R5, PT ;  /* 0x000000050500720b */ /* 0x000fd60003f68000 */
[----:B------:R-:W-:Y:S02]  /*14c0*/  @P6 SEL R5, R5, R9, P3 ;  /* 0x0000000905056207 */ /* 0x000fe40001800000 */
[----:B------:R-:W-:-:S04]  /*14d0*/  ISETP.NE.AND P3, PT, R38, RZ, PT ;  /* 0x000000ff2600720c */ /* 0x000fc80003f65270 */
[----:B------:R-:W-:Y:S02]  /*14e0*/  SEL R38, RZ, 0x1, !P3 ;  /* 0x00000001ff267807 */ /* 0x000fe40005800000 */
        /* <DEDUP_REMOVED lines=31> */
[----:B------:R-:W-:Y:S02]  /*16e0*/  SEL R47, R72, 0x2, P3 ;  /* 0x00000002482f7807 */ /* 0x000fe40001800000 */
        /* <DEDUP_REMOVED lines=26> */
[----:B------:R-:W-:Y:S02]  /*1890*/  ISETP.NE.AND P3, PT, R69, RZ, PT ;  /* 0x000000ff4500720c */ /* 0x000fe40003f65270 */
[----:B------:R-:W-:Y:S02]  /*18a0*/  SEL R48, R48, 0x3, P1 ;  /* 0x0000000330307807 */ /* 0x000fe40000800000 */
[----:B------:R-:W-:Y:S02]  /*18b0*/  SEL R49, R42, 0x3, P3 ;  /* 0x000000032a317807 */ /* 0x000fe40001800000 */
[----:B------:R-:W-:Y:S02]  /*18c0*/  ISETP.NE.AND P3, PT, R28, RZ, PT ;  /* 0x000000ff1c00720c */ /* 0x000fe40003f65270 */
[----:B------:R-:W-:Y:S01]  /*18d0*/  SEL R28, R43, 0x3, P0 ;  /* 0x000000032b1c7807 */ /* 0x000fe20000000000 */
[--C-:B------:R-:W-:Y:S01]  /*18e0*/  IMAD.IADD R43, R36, 0x1, R31.reuse ;  /* 0x00000001242b7824 */ /* 0x100fe200078e021f */
[----:B------:R-:W-:Y:S01]  /*18f0*/  ISETP.NE.AND P1, PT, R57, RZ, PT ;  /* 0x000000ff3900720c */ /* 0x000fe20003f25270 */
[----:B------:R-:W-:Y:S01]  /*1900*/  IMAD.IADD R31, R58, 0x1, R31 ;  /* 0x000000013a1f7824 */ /* 0x000fe200078e021f */
[----:B------:R-:W-:Y:S01]  /*1910*/  SEL R44, R30, 0x3, P5 ;  /* 0x000000031e2c7807 */ /* 0x000fe20002800000 */
[----:B------:R-:W-:Y:S01]  /*1920*/  IMAD.WIDE R42, R43, 0x4, R2 ;  /* 0x000000042b2a7825 */ /* 0x000fe200078e0202 */
[----:B------:R-:W-:-:S02]  /*1930*/  LOP3.LUT R26, R26, 0xc, R29, 0xf8, !PT ;  /* 0x0000000c1a1a7812 */ /* 0x000fc400078ef81d */
[----:B------:R-:W-:Y:S01]  /*1940*/  PRMT R32, R49, 0x3340, R28 ;  /* 0x0000334031207816 */ /* 0x000fe2000000001c */
[----:B------:R-:W-:Y:S01]  /*1950*/  IMAD.WIDE R2, R31, 0x4, R2 ;  /* 0x000000041f027825 */ /* 0x000fe200078e0202 */
[----:B------:R-:W-:Y:S02]  /*1960*/  CS2R R28, SRZ ;  /* 0x00000000001c7805 */ /* 0x000fe4000001ff00 */
[----:B------:R-:W-:-:S06]  /*1970*/  CS2R R30, SRZ ;  /* 0x00000000001e7805 */ /* 0x000fcc000001ff00 */
[----:B------:R-:W2:Y:S01]  /*1980*/  @P1 LDG.E.EL.128 R28, desc[UR6][R42.64] ;  /* 0x000000062a1c1981 */ /* 0x000ea2000c2e1d00 */
[----:B------:R-:W-:Y:S01]  /*1990*/  SEL R47, R47, 0x3, P4 ;  /* 0x000000032f2f7807 */ /* 0x000fe20002000000 */
[----:B------:R-:W-:Y:S01]  /*19a0*/  IMAD R24, R24, 0xc4, R27 ;  /* 0x000000c418187824 */ /* 0x000fe200078e021b */
[----:B------:R-:W-:Y:S02]  /*19b0*/  ISETP.NE.AND P0, PT, R35, RZ, PT ;  /* 0x000000ff2300720c */ /* 0x000fe40003f05270 */
[----:B------:R-:W-:Y:S02]  /*19c0*/  PRMT R27, R48, 0x3340, R47 ;  /* 0x00003340301b7816 */ /* 0x000fe4000000002f */
[----:B------:R-:W-:Y:S02]  /*19d0*/  SEL R33, R33, 0x3, P6 ;  /* 0x0000000321217807 */ /* 0x000fe40003000000 */
[----:B------:R-:W-:Y:S02]  /*19e0*/  ISETP.NE.AND P6, PT, R34, RZ, PT ;  /* 0x000000ff2200720c */ /* 0x000fe40003fc5270 */
[----:B------:R-:W-:-:S02]  /*19f0*/  CS2R R34, SRZ ;  /* 0x0000000000227805 */ /* 0x000fc4000001ff00 */
[----:B------:R-:W-:Y:S02]  /*1a00*/  PRMT R27, R32, 0x5410, R27 ;  /* 0x00005410201b7816 */ /* 0x000fe4000000001b */
[----:B------:R-:W-:Y:S02]  /*1a10*/  PRMT R44, R44, 0x3340, R33 ;  /* 0x000033402c2c7816 */ /* 0x000fe40000000021 */
[----:B------:R-:W-:-:S06]  /*1a20*/  CS2R R32, SRZ ;  /* 0x0000000000207805 */ /* 0x000fcc000001ff00 */
[----:B------:R1:W3:Y:S01]  /*1a30*/  @P0 LDG.E.EL.128 R32, desc[UR6][R2.64] ;  /* 0x0000000602200981 */ /* 0x0002e2000c2e1d00 */
[----:B------:R-:W1:Y:S01]  /*1a40*/  S2R R36, SR_TID.X ;  /* 0x0000000000247919 */ /* 0x000e620000002100 */
[----:B------:R-:W-:Y:S02]  /*1a50*/  ISETP.NE.AND P4, PT, R63, RZ, PT ;  /* 0x000000ff3f00720c */ /* 0x000fe40003f85270 */
[----:B------:R-:W-:Y:S02]  /*1a60*/  FSETP.GEU.AND P5, PT, R10, R6, PT ;  /* 0x000000060a00720b */ /* 0x000fe40003fae000 */
[----:B------:R-:W-:Y:S02]  /*1a70*/  SEL R8, R8, 0x2, P4 ;  /* 0x0000000208087807 */ /* 0x000fe40002000000 */
[----:B------:R-:W-:Y:S02]  /*1a80*/  FSETP.GEU.AND P4, PT, R11, R7, PT ;  /* 0x000000070b00720b */ /* 0x000fe40003f8e000 */
[----:B------:R-:W-:-:S02]  /*1a90*/  SEL R9, R9, 0x2, P6 ;  /* 0x0000000209097807 */ /* 0x000fc40003000000 */
[----:B------:R-:W-:Y:S02]  /*1aa0*/  FSETP.NAN.AND P6, PT, R6, R6, PT ;  /* 0x000000060600720b */ /* 0x000fe40003fc8000 */
[----:B------:R-:W-:-:S03]  /*1ab0*/  SEL R38, R38, 0x3, P5 ;  /* 0x0000000326267807 */ /* 0x000fc60002800000 */
[----:B------:R-:W-:Y:S02]  /*1ac0*/  @P5 SEL R6, R6, R10, P6 ;  /* 0x0000000a06065207 */ /* 0x000fe40003000000 */
[----:B------:R-:W-:Y:S02]  /*1ad0*/  FSETP.NAN.AND P6, PT, R7, R7, PT ;  /* 0x000000070700720b */ /* 0x000fe40003fc8000 */
[----:B------:R-:W-:Y:S02]  /*1ae0*/  SEL R37, R37, 0x3, P4 ;  /* 0x0000000325257807 */ /* 0x000fe40002000000 */
[----:B------:R-:W-:Y:S01]  /*1af0*/  @P4 SEL R7, R7, R11, P6 ;  /* 0x0000000b07074207 */ /* 0x000fe20003000000 */
[----:B----4-:R-:W-:Y:S01]  /*1b00*/  UPRMT UR4, UR5, 0x654, UR4 ;  /* 0x0000065405047896 */ /* 0x010fe20008000004 */
[----:B-1----:R-:W-:Y:S01]  /*1b10*/  IMAD.SHL.U32 R2, R36, 0x40, RZ ;  /* 0x0000004024027824 */ /* 0x002fe200078e00ff */
[----:B------:R-:W-:-:S04]  /*1b20*/  SHF.R.U32.HI R3, RZ, 0x6, R36 ;  /* 0x00000006ff037819 */ /* 0x000fc80000011624 */
[----:B------:R-:W-:Y:S02]  /*1b30*/  SGXT.U32 R3, R3, 0x2 ;  /* 0x000000020303781a */ /* 0x000fe40000000000 */
[----:B------:R-:W-:-:S04]  /*1b40*/  LOP3.LUT R2, R2, 0xfc0, RZ, 0xc0, !PT ;  /* 0x00000fc002027812 */ /* 0x000fc800078ec0ff */
[C---:B------:R-:W-:Y:S01]  /*1b50*/  LOP3.LUT R3, R2.reuse, R3, RZ, 0xfc, !PT ;  /* 0x0000000302037212 */ /* 0x040fe200078efcff */
[----:B------:R-:W-:-:S04]  /*1b60*/  VIADD R2, R2, UR4 ;  /* 0x0000000402027c36 */ /* 0x000fc80008000000 */
[----:B------:R-:W-:-:S05]  /*1b70*/  IMAD R10, R3, 0x4, R2 ;  /* 0x00000004030a7824 */ /* 0x000fca00078e0202 */
[----:B------:R-:W-:Y:S04]  /*1b80*/  STS [R10+0x10], R4 ;  /* 0x000010040a007388 */ /* 0x000fe80000000800 */
[----:B------:R1:W-:Y:S01]  /*1b90*/  STS [R10+0x60], R5 ;  /* 0x000060050a007388 */ /* 0x0003e20000000800 */
[----:B------:R-:W-:Y:S01]  /*1ba0*/  PRMT R37, R38, 0x3340, R37 ;  /* 0x0000334026257816 */ /* 0x000fe20000000025 */
[----:B-1----:R-:W-:Y:S02]  /*1bb0*/  VIADD R5, R24, 0x310 ;  /* 0x0000031018057836 */ /* 0x002fe40000000000 */
[----:B------:R1:W-:Y:S01]  /*1bc0*/  STS [R10+0xb0], R6 ;  /* 0x0000b0060a007388 */ /* 0x0003e20000000800 */
[----:B------:R-:W-:-:S03]  /*1bd0*/  PRMT R37, R44, 0x5410, R37 ;  /* 0x000054102c257816 */ /* 0x000fc60000000025 */
[----:B------:R-:W-:Y:S01]  /*1be0*/  STS [R10], R16 ;  /* 0x000000100a007388 */ /* 0x000fe20000000800 */
[----:B-1----:R-:W-:-:S03]  /*1bf0*/  VIADD R6, R24, 0x620 ;  /* 0x0000062018067836 */ /* 0x002fc60000000000 */
[----:B------:R-:W-:Y:S04]  /*1c00*/  STS [R10+0xa0], R18 ;  /* 0x0000a0120a007388 */ /* 0x000fe80000000800 */
[----:B------:R-:W-:Y:S04]  /*1c10*/  STS [R10+0x50], R17 ;  /* 0x000050110a007388 */ /* 0x000fe80000000800 */
[----:B------:R-:W-:Y:S04]  /*1c20*/  STS [R10+0xf0], R19 ;  /* 0x0000f0130a007388 */ /* 0x000fe80000000800 */
[----:B------:R1:W-:Y:S02]  /*1c30*/  STS [R10+0x100], R7 ;  /* 0x000100070a007388 */ /* 0x0003e40000000800 */
[----:B-1----:R-:W-:-:S04]  /*1c40*/  LOP3.LUT R7, R36, 0xfc, RZ, 0xc0, !PT ;  /* 0x000000fc24077812 */ /* 0x002fc800078ec0ff */
[----:B------:R-:W-:Y:S02]  /*1c50*/  LEA R7, R7, UR4, 0x2 ;  /* 0x0000000407077c11 */ /* 0x000fe4000f8e10ff */
[----:B------:R-:W-:-:S04]  /*1c60*/  SHF.R.U32.HI R0, RZ, 0x2, R0 ;  /* 0x00000002ff007819 */ /* 0x000fc80000011600 */
[----:B------:R-:W-:-:S04]  /*1c70*/  SGXT.U32 R0, R0, 0x6 ;  /* 0x000000060000781a */ /* 0x000fc80000000000 */
[----:B------:R-:W-:Y:S02]  /*1c80*/  PRMT R0, R0, 0x6540, R25 ;  /* 0x0000654000007816 */ /* 0x000fe40000000019 */
[-C--:B--2---:R-:W-:Y:S02]  /*1c90*/  FSETP.GEU.AND P5, PT, R12, R28.reuse, PT ;  /* 0x0000001c0c00720b */ /* 0x084fe40003fae000 */
[----:B------:R-:W-:Y:S02]  /*1ca0*/  FSETP.GEU.AND P4, PT, R13, R29, PT ;  /* 0x0000001d0d00720b */ /* 0x000fe40003f8e000 */
[----:B------:R-:W-:Y:S02]  /*1cb0*/  FSETP.NAN.AND P6, PT, R28, R28, PT ;  /* 0x0000001c1c00720b */ /* 0x000fe40003fc8000 */
[----:B------:R-:W-:-:S07]  /*1cc0*/  SEL R40, R40, 0x3, P5 ;  /* 0x0000000328287807 */ /* 0x000fce0002800000 */
[----:B------:R-:W-:Y:S02]  /*1cd0*/  @P5 SEL R28, R28, R12, P6 ;  /* 0x0000000c1c1c5207 */ /* 0x000fe40003000000 */
[----:B------:R-:W-:Y:S02]  /*1ce0*/  FSETP.GEU.AND P6, PT, R14, R30, PT ;  /* 0x0000001e0e00720b */ /* 0x000fe40003fce000 */
[----:B------:R-:W-:-:S04]  /*1cf0*/  FSETP.NAN.AND P5, PT, R29, R29, PT ;  /* 0x0000001d1d00720b */ /* 0x000fc80003fa8000 */
[----:B------:R-:W-:Y:S02]  /*1d00*/  @P4 SEL R29, R29, R13, P5 ;  /* 0x0000000d1d1d4207 */ /* 0x000fe40002800000 */
[----:B------:R-:W-:Y:S02]  /*1d10*/  FSETP.GEU.AND P5, PT, R15, R31, PT ;  /* 0x0000001f0f00720b */ /* 0x000fe40003fae000 */
[----:B------:R-:W-:Y:S02]  /*1d20*/  SEL R41, R41, 0x3, P4 ;  /* 0x0000000329297807 */ /* 0x000fe40002000000 */
[C---:B------:R-:W-:Y:S02]  /*1d30*/  FSETP.NAN.AND P4, PT, R30.reuse, R30, PT ;  /* 0x0000001e1e00720b */ /* 0x040fe40003f88000 */
[----:B------:R-:W-:Y:S02]  /*1d40*/  SEL R2, R39, 0x3, P6 ;  /* 0x0000000327027807 */ /* 0x000fe40003000000 */
[----:B------:R-:W-:-:S02]  /*1d50*/  @P6 SEL R30, R30, R14, P4 ;  /* 0x0000000e1e1e6207 */ /* 0x000fc40002000000 */
[----:B---3--:R-:W-:Y:S02]  /*1d60*/  FSETP.GEU.AND P4, PT, R20, R32, PT ;  /* 0x000000201400720b */ /* 0x008fe40003f8e000 */
[----:B------:R-:W-:-:S04]  /*1d70*/  FSETP.NAN.AND P6, PT, R31, R31, PT ;  /* 0x0000001f1f00720b */ /* 0x000fc80003fc8000 */
[----:B------:R-:W-:Y:S02]  /*1d80*/  @P5 SEL R31, R31, R15, P6 ;  /* 0x0000000f1f1f5207 */ /* 0x000fe40003000000 */
[----:B------:R-:W-:Y:S02]  /*1d90*/  FSETP.GEU.AND P6, PT, R21, R33, PT ;  /* 0x000000211500720b */ /* 0x000fe40003fce000 */
[----:B------:R-:W-:Y:S02]  /*1da0*/  SEL R45, R45, 0x3, P5 ;  /* 0x000000032d2d7807 */ /* 0x000fe40002800000 */
[----:B------:R-:W-:Y:S02]  /*1db0*/  FSETP.NAN.AND P5, PT, R32, R32, PT ;  /* 0x000000202000720b */ /* 0x000fe40003fa8000 */
[----:B------:R-:W-:Y:S02]  /*1dc0*/  SEL R3, R8, 0x3, P4 ;  /* 0x0000000308037807 */ /* 0x000fe40002000000 */
[----:B------:R-:W-:-:S02]  /*1dd0*/  @P4 SEL R32, R32, R20, P5 ;  /* 0x0000001420204207 */ /* 0x000fc40002800000 */
[C---:B------:R-:W-:Y:S02]  /*1de0*/  FSETP.NAN.AND P5, PT, R33.reuse, R33, PT ;  /* 0x000000212100720b */ /* 0x040fe40003fa8000 */
[----:B------:R-:W-:Y:S02]  /*1df0*/  FSETP.GEU.AND P4, PT, R22, R34, PT ;  /* 0x000000221600720b */ /* 0x000fe40003f8e000 */
[----:B------:R-:W-:Y:S02]  /*1e00*/  @P6 SEL R33, R33, R21, P5 ;  /* 0x0000001521216207 */ /* 0x000fe40002800000 */
[----:B------:R-:W-:Y:S02]  /*1e10*/  FSETP.GEU.AND P5, PT, R23, R35, PT ;  /* 0x000000231700720b */ /* 0x000fe40003fae000 */
[----:B------:R-:W-:Y:S02]  /*1e20*/  SEL R46, R46, 0x3, P6 ;  /* 0x000000032e2e7807 */ /* 0x000fe40003000000 */
[----:B------:R-:W-:-:S02]  /*1e30*/  PRMT R41, R40, 0x3340, R41 ;  /* 0x0000334028297816 */ /* 0x000fc40000000029 */
[----:B------:R-:W-:Y:S01]  /*1e40*/  PRMT R2, R2, 0x3340, R45 ;  /* 0x0000334002027816 */ /* 0x000fe2000000002d */
[----:B------:R1:W-:Y:S01]  /*1e50*/  STS [R10+0x20], R28 ;  /* 0x0000201c0a007388 */ /* 0x0003e20000000800 */
[C---:B------:R-:W-:Y:S01]  /*1e60*/  FSETP.NAN.AND P6, PT, R34.reuse, R34, PT ;  /* 0x000000222200720b */ /* 0x040fe20003fc8000 */
[----:B------:R-:W2:Y:S01]  /*1e70*/  LDC.64 R20, c[0x0][0x220] ;  /* 0x00008800ff147b82 */ /* 0x000ea20000000a00 */
[----:B------:R-:W-:Y:S02]  /*1e80*/  SEL R4, R53, 0x3, P4 ;  /* 0x0000000335047807 */ /* 0x000fe40002000000 */
[----:B------:R-:W-:Y:S02]  /*1e90*/  @P4 SEL R34, R34, R22, P6 ;  /* 0x0000001622224207 */ /* 0x000fe40003000000 */
[----:B------:R-:W-:Y:S02]  /*1ea0*/  FSETP.NAN.AND P6, PT, R35, R35, PT ;  /* 0x000000232300720b */ /* 0x000fe40003fc8000 */
[----:B------:R-:W-:-:S02]  /*1eb0*/  SEL R9, R9, 0x3, P5 ;  /* 0x0000000309097807 */ /* 0x000fc40002800000 */
[----:B------:R-:W-:Y:S02]  /*1ec0*/  PRMT R41, R41, 0x5410, R2 ;  /* 0x0000541029297816 */ /* 0x000fe40000000002 */
[----:B------:R-:W-:Y:S02]  /*1ed0*/  @P5 SEL R35, R35, R23, P6 ;  /* 0x0000001723235207 */ /* 0x000fe40003000000 */
[----:B------:R-:W-:Y:S02]  /*1ee0*/  PRMT R9, R4, 0x3340, R9 ;  /* 0x0000334004097816 */ /* 0x000fe40000000009 */
[----:B------:R-:W-:Y:S02]  /*1ef0*/  IADD3 R2, P4, R24, UR8, RZ ;  /* 0x0000000818027c10 */ /* 0x000fe4000ff9e0ff */
[----:B------:R-:W-:Y:S02]  /*1f00*/  IADD3 R4, P5, R5, UR8, RZ ;  /* 0x0000000805047c10 */ /* 0x000fe4000ffbe0ff */
[----:B------:R-:W-:-:S02]  /*1f10*/  PRMT R46, R3, 0x3340, R46 ;  /* 0x00003340032e7816 */ /* 0x000fc4000000002e */
[C---:B------:R-:W-:Y:S02]  /*1f20*/  LEA.HI.X.SX32 R3, R24.reuse, UR9, 0x1, P4 ;  /* 0x0000000918037c11 */ /* 0x040fe4000a0f0eff */
[----:B------:R-:W-:Y:S01]  /*1f30*/  LEA.HI.X.SX32 R5, R5, UR9, 0x1, P5 ;  /* 0x0000000905057c11 */ /* 0x000fe2000a8f0eff */
[----:B------:R-:W-:Y:S02]  /*1f40*/  VIADD R24, R24, 0x930 ;  /* 0x0000093018187836 */ /* 0x000fe40000000000 */
[----:B------:R3:W-:Y:S04]  /*1f50*/  @P3 STG.E desc[UR6][R2.64], R27 ;  /* 0x0000001b02003986 */ /* 0x0007e8000c101906 */
[----:B------:R4:W-:Y:S01]  /*1f60*/  @P2 STG.E desc[UR6][R4.64], R37 ;  /* 0x0000002504002986 */ /* 0x0009e2000c101906 */
[----:B------:R-:W-:-:S02]  /*1f70*/  IADD3 R16, P2, R6, UR8, RZ ;  /* 0x0000000806107c10 */ /* 0x000fc4000ff5e0ff */
[----:B------:R-:W-:Y:S02]  /*1f80*/  IADD3 R18, P3, R24, UR8, RZ ;  /* 0x0000000818127c10 */ /* 0x000fe4000ff7e0ff */
[----:B------:R-:W-:Y:S02]  /*1f90*/  LEA.HI.X.SX32 R17, R6, UR9, 0x1, P2 ;  /* 0x0000000906117c11 */ /* 0x000fe400090f0eff */
[----:B------:R-:W-:Y:S02]  /*1fa0*/  PRMT R23, R46, 0x5410, R9 ;  /* 0x000054102e177816 */ /* 0x000fe40000000009 */
[----:B------:R-:W-:Y:S01]  /*1fb0*/  LEA.HI.X.SX32 R19, R24, UR9, 0x1, P3 ;  /* 0x0000000918137c11 */ /* 0x000fe200098f0eff */
[----:B-1----:R-:W-:Y:S01]  /*1fc0*/  IMAD.SHL.U32 R28, R36, 0x4, RZ ;  /* 0x00000004241c7824 */ /* 0x002fe200078e00ff */
[----:B------:R1:W-:Y:S04]  /*1fd0*/  @P1 STG.E desc[UR6][R16.64], R41 ;  /* 0x0000002910001986 */ /* 0x0003e8000c101906 */
[----:B------:R-:W-:Y:S01]  /*1fe0*/  STS [R10+0x70], R29 ;  /* 0x0000701d0a007388 */ /* 0x000fe20000000800 */
[----:B------:R-:W-:-:S03]  /*1ff0*/  LOP3.LUT R28, R28, 0x3fc, RZ, 0xc0, !PT ;  /* 0x000003fc1c1c7812 */ /* 0x000fc600078ec0ff */
[----:B------:R-:W-:Y:S04]  /*2000*/  STS [R10+0xc0], R30 ;  /* 0x0000c01e0a007388 */ /* 0x000fe80000000800 */
[----:B------:R-:W-:Y:S04]  /*2010*/  STS [R10+0x110], R31 ;  /* 0x0001101f0a007388 */ /* 0x000fe80000000800 */
[----:B------:R-:W-:Y:S04]  /*2020*/  STS [R10+0x30], R32 ;  /* 0x000030200a007388 */ /* 0x000fe80000000800 */
[----:B------:R-:W-:Y:S04]  /*2030*/  STS [R10+0x80], R33 ;  /* 0x000080210a007388 */ /* 0x000fe80000000800 */
[----:B------:R-:W-:Y:S04]  /*2040*/  STS [R10+0xd0], R34 ;  /* 0x0000d0220a007388 */ /* 0x000fe80000000800 */
[----:B------:R-:W-:Y:S04]  /*2050*/  STS [R10+0x120], R35 ;  /* 0x000120230a007388 */ /* 0x000fe80000000800 */
[----:B------:R5:W-:Y:S01]  /*2060*/  @P0 STG.E desc[UR6][R18.64], R23 ;  /* 0x0000001712000986 */ /* 0x000be2000c101906 */
[----:B------:R-:W-:-:S02]  /*2070*/  LOP3.LUT R8, R28, 0x400, RZ, 0xfc, !PT ;  /* 0x000004001c087812 */ /* 0x000fc400078efcff */
[----:B------:R-:W-:Y:S02]  /*2080*/  LOP3.LUT R9, R28, 0x800, RZ, 0xfc, !PT ;  /* 0x000008001c097812 */ /* 0x000fe400078efcff */
[----:B------:R-:W-:Y:S02]  /*2090*/  LOP3.LUT R8, R8, 0x7f0, RZ, 0xc0, !PT ;  /* 0x000007f008087812 */ /* 0x000fe400078ec0ff */
[----:B------:R-:W-:-:S03]  /*20a0*/  LOP3.LUT R9, R9, 0xbf0, RZ, 0xc0, !PT ;  /* 0x00000bf009097812 */ /* 0x000fc600078ec0ff */
[----:B---3--:R-:W-:Y:S02]  /*20b0*/  VIADD R3, R8, UR4 ;  /* 0x0000000408037c36 */ /* 0x008fe40008000000 */
[----:B------:R-:W-:Y:S02]  /*20c0*/  VIADD R9, R9, UR4 ;  /* 0x0000000409097c36 */ /* 0x000fe40008000000 */
[C---:B------:R-:W-:Y:S01]  /*20d0*/  IMAD R12, R28.reuse, 0x4, R7 ;  /* 0x000000041c0c7824 */ /* 0x040fe200078e0207 */
[----:B------:R-:W-:Y:S01]  /*20e0*/  BAR.SYNC.DEFER_BLOCKING 0x0 ;  /* 0x0000000000007b1d */ /* 0x000fe20000010000 */
[C---:B------:R-:W-:Y:S02]  /*20f0*/  IMAD R8, R28.reuse, 0x4, R3 ;  /* 0x000000041c087824 */ /* 0x040fe400078e0203 */
[----:B----4-:R-:W-:Y:S01]  /*2100*/  IMAD R4, R28, 0x4, R9 ;  /* 0x000000041c047824 */ /* 0x010fe200078e0209 */
[----:B------:R-:W-:-:S04]  /*2110*/  SHF.R.S32.HI R3, RZ, 0x1f, R26 ;  /* 0x0000001fff037819 */ /* 0x000fc8000001141a */
[----:B------:R-:W-:Y:S01]  /*2120*/  LEA.HI R3, R3, R26, RZ, 0x6 ;  /* 0x0000001a03037211 */ /* 0x000fe200078f30ff */
[----:B------:R-:W3:Y:S04]  /*2130*/  LDS.128 R12, [R12] ;  /* 0x000000000c0c7984 */ /* 0x000ee80000000c00 */
[----:B------:R-:W4:Y:S04]  /*2140*/  LDS.128 R8, [R8+0x1000] ;  /* 0x0010000008087984 */ /* 0x000f280000000c00 */
[----:B------:R-:W4:Y:S01]  /*2150*/  LDS.128 R4, [R4+0x2000] ;  /* 0x0020000004047984 */ /* 0x000f220000000c00 */
[----:B-1----:R-:W-:-:S02]  /*2160*/  LOP3.LUT R17, R3, 0xffffffc0, RZ, 0xc0, !PT ;  /* 0xffffffc003117812 */ /* 0x002fc400078ec0ff */
[----:B------:R-:W-:-:S03]  /*2170*/  SHF.R.S32.HI R3, RZ, 0x6, R3 ;  /* 0x00000006ff037819 */ /* 0x000fc60000011403 */
[C---:B------:R-:W-:Y:S01]  /*2180*/  IMAD.IADD R2, R26.reuse, 0x1, -R17 ;  /* 0x000000011a027824 */ /* 0x040fe200078e0a11 */
[----:B------:R-:W-:-:S03]  /*2190*/  ISETP.GE.AND P0, PT, R26, 0x100, PT ;  /* 0x000001001a00780c */ /* 0x000fc60003f06270 */
[----:B-----5:R-:W-:Y:S01]  /*21a0*/  IMAD R23, R3, 0x3100, R2 ;  /* 0x0000310003177824 */ /* 0x020fe200078e0202 */
[C---:B------:R-:W-:Y:S02]  /*21b0*/  LOP3.LUT R2, R0.reuse, 0x40, RZ, 0xfc, !PT ;  /* 0x0000004000027812 */ /* 0x040fe400078efcff */
[----:B------:R-:W-:Y:S02]  /*21c0*/  LOP3.LUT R3, R0, 0x80, RZ, 0xfc, !PT ;  /* 0x0000008000037812 */ /* 0x000fe400078efcff */
[----:B------:R-:W-:Y:S02]  /*21d0*/  LOP3.LUT R16, R28, 0xc00, RZ, 0xfc, !PT ;  /* 0x00000c001c107812 */ /* 0x000fe400078efcff */
[C---:B------:R-:W-:Y:S02]  /*21e0*/  LOP3.LUT R22, R0.reuse, 0xc0, RZ, 0xfc, !PT ;  /* 0x000000c000167812 */ /* 0x040fe400078efcff */
[----:B------:R-:W-:Y:S02]  /*21f0*/  ISETP.LT.AND P1, PT, R0, 0xc4, !P0 ;  /* 0x000000c40000780c */ /* 0x000fe40004721270 */
[----:B------:R-:W-:-:S02]  /*2200*/  ISETP.LT.AND P2, PT, R2, 0xc4, !P0 ;  /* 0x000000c40200780c */ /* 0x000fc40004741270 */
[C---:B------:R-:W-:Y:S01]  /*2210*/  ISETP.LT.AND P3, PT, R3.reuse, 0xc4, !P0 ;  /* 0x000000c40300780c */ /* 0x040fe20004761270 */
[--C-:B------:R-:W-:Y:S01]  /*2220*/  IMAD R17, R0, 0x40, R23.reuse ;  /* 0x0000004000117824 */ /* 0x100fe200078e0217 */
[----:B------:R-:W-:Y:S02]  /*2230*/  LOP3.LUT R16, R16, 0xff0, RZ, 0xc0, !PT ;  /* 0x00000ff010107812 */ /* 0x000fe400078ec0ff */
[----:B------:R-:W-:Y:S01]  /*2240*/  ISETP.LT.AND P0, PT, R22, 0xc4, !P0 ;  /* 0x000000c41600780c */ /* 0x000fe20004701270 */
[--C-:B------:R-:W-:Y:S02]  /*2250*/  IMAD R19, R2, 0x40, R23.reuse ;  /* 0x0000004002137824 */ /* 0x100fe400078e0217 */
[----:B------:R-:W-:Y:S02]  /*2260*/  IMAD R25, R3, 0x40, R23 ;  /* 0x0000004003197824 */ /* 0x000fe400078e0217 */
[----:B------:R-:W-:Y:S02]  /*2270*/  VIADD R27, R16, UR4 ;  /* 0x00000004101b7c36 */ /* 0x000fe40008000000 */
[----:B--2---:R-:W-:-:S04]  /*2280*/  IMAD.WIDE R2, R17, 0x4, R20 ;  /* 0x0000000411027825 */ /* 0x004fc800078e0214 */
[--C-:B------:R-:W-:Y:S01]  /*2290*/  IMAD.WIDE R16, R19, 0x4, R20.reuse ;  /* 0x0000000413107825 */ /* 0x100fe200078e0214 */
[----:B---3--:R1:W-:Y:S03]  /*22a0*/  @P1 STG.E.128 desc[UR6][R2.64], R12 ;  /* 0x0000000c02001986 */ /* 0x0083e6000c101d06 */
[----:B------:R-:W-:Y:S01]  /*22b0*/  IMAD.WIDE R18, R25, 0x4, R20 ;  /* 0x0000000419127825 */ /* 0x000fe200078e0214 */
[----:B----4-:R1:W-:Y:S04]  /*22c0*/  @P2 STG.E.128 desc[UR6][R16.64], R8 ;  /* 0x0000000810002986 */ /* 0x0103e8000c101d06 */
[----:B0-----:R1:W-:Y:S01]  /*22d0*/  @P3 STG.E.128 desc[UR6][R18.64], R4 ;  /* 0x0000000412003986 */ /* 0x0013e2000c101d06 */
[----:B------:R-:W-:Y:S01]  /*22e0*/  IMAD R27, R28, 0x4, R27 ;  /* 0x000000041c1b7824 */ /* 0x000fe200078e021b */
[----:B------:R-:W-:Y:S06]  /*22f0*/  @!P0 EXIT ;  /* 0x000000000000894d */ /* 0x000fec0003800000 */
[----:B------:R-:W0:Y:S01]  /*2300*/  LDS.128 R24, [R27+0x3000] ;  /* 0x003000001b187984 */ /* 0x000e220000000c00 */
[----:B-1----:R-:W-:-:S04]  /*2310*/  IMAD R3, R22, 0x40, R23 ;  /* 0x0000004016037824 */ /* 0x002fc800078e0217 */
[----:B------:R-:W-:-:S05]  /*2320*/  IMAD.WIDE R2, R3, 0x4, R20 ;  /* 0x0000000403027825 */ /* 0x000fca00078e0214 */
[----:B0-----:R-:W-:Y:S01]  /*2330*/  STG.E.128 desc[UR6][R2.64], R24 ;  /* 0x0000001802007986 */ /* 0x001fe2000c101d06 */
[----:B------:R-:W-:Y:S05]  /*2340*/  EXIT ;  /* 0x000000000000794d */ /* 0x000fea0003800000 */
.L_x_0:
[----:B------:R-:W-:-:S00]  /*2350*/  BRA `(.L_x_0) ;  /* 0xfffffffc00fc7947 */ /* 0x000fc0000383ffff */
[----:B------:R-:W-:-:S00]  /*2360*/  NOP ;  /* 0x0000000000007918 */ /* 0x000fc00000000000 */
        /* <DEDUP_REMOVED lines=9> */
.L_x_1:


//--------------------- .nv.shared.triton_poi_fused_max_pool2d_with_indices_12 --------------------------
	.section	.nv.shared.triton_poi_fused_max_pool2d_with_indices_12,"aw",@nobits
	.sectionflags	@""
	.align	16
	.zero		1024


//--------------------- .nv.constant0.triton_poi_fused_max_pool2d_with_indices_12 --------------------------
	.section	.nv.constant0.triton_poi_fused_max_pool2d_with_indices_12,"a",@progbits
	.sectionflags	@""
	.align	4
.nv.constant0.triton_poi_fused_max_pool2d_with_indices_12:
	.zero		560
